	.headerflags	@"EF_CUDA_TEXMODE_UNIFIED EF_CUDA_64BIT_ADDRESS EF_CUDA_ACCELERATORS EF_CUDA_SM90 EF_CUDA_VIRTUAL_SM(EF_CUDA_SM90)"
	.elftype	@"ET_EXEC"


//--------------------- .nv.info                  --------------------------
	.section	.nv.info,"",@"SHT_CUDA_INFO"
	.align	4


	//----- nvinfo : EIATTR_REGCOUNT
	.align		4
        /*0000*/ 	.byte	0x04, 0x2f
        /*0002*/ 	.short	(.L_3 - .L_2)
	.align		4
.L_2:
        /*0004*/ 	.word	index@(triton_poi_fused__native_batch_norm_legit_no_training_convolution_relu_5)
        /*0008*/ 	.word	0x0000001e


	//----- nvinfo : EIATTR_MIN_STACK_SIZE
	.align		4
.L_3:
        /*000c*/ 	.byte	0x04, 0x12
        /*000e*/ 	.short	(.L_5 - .L_4)
	.align		4
.L_4:
        /*0010*/ 	.word	index@(triton_poi_fused__native_batch_norm_legit_no_training_convolution_relu_5)
        /*0014*/ 	.word	0x00000000


	//----- nvinfo : EIATTR_FRAME_SIZE
	.align		4
.L_5:
        /*0018*/ 	.byte	0x04, 0x11
        /*001a*/ 	.short	(.L_7 - .L_6)
	.align		4
.L_6:
        /*001c*/ 	.word	index@(triton_poi_fused__native_batch_norm_legit_no_training_convolution_relu_5)
        /*0020*/ 	.word	0x00000000


	//----- nvinfo : EIATTR_MIN_STACK_SIZE
	.align		4
.L_7:
        /*0024*/ 	.byte	0x04, 0x12
        /*0026*/ 	.short	(.L_9 - .L_8)
	.align		4
.L_8:
        /*0028*/ 	.word	index@(triton_poi_fused__native_batch_norm_legit_no_training_convolution_relu_5)
        /*002c*/ 	.word	0x00000000
.L_9:


//--------------------- .nv.info.triton_poi_fused__native_batch_norm_legit_no_training_convolution_relu_5 --------------------------
	.section	.nv.info.triton_poi_fused__native_batch_norm_legit_no_training_convolution_relu_5,"",@"SHT_CUDA_INFO"
	.sectionflags	@""
	.align	4


	//----- nvinfo : EIATTR_CUDA_API_VERSION
	.align		4
        /*0000*/ 	.byte	0x04, 0x37
        /*0002*/ 	.short	(.L_11 - .L_10)
.L_10:
        /*0004*/ 	.word	0x0000007c


	//----- nvinfo : EIATTR_KPARAM_INFO
	.align		4
.L_11:
        /*0008*/ 	.byte	0x04, 0x17
        /*000a*/ 	.short	(.L_13 - .L_12)
.L_12:
        /*000c*/ 	.word	0x00000000
        /*0010*/ 	.short	0x0008
        /*0012*/ 	.short	0x003c
        /*0014*/ 	.byte	0x00, 0xf0, 0x11, 0x00


	//----- nvinfo : EIATTR_KPARAM_INFO
	.align		4
.L_13:
        /*0018*/ 	.byte	0x04, 0x17
        /*001a*/ 	.short	(.L_15 - .L_14)
.L_14:
        /*001c*/ 	.word	0x00000000
        /*0020*/ 	.short	0x0007
        /*0022*/ 	.short	0x0038
        /*0024*/ 	.byte	0x00, 0xf0, 0x11, 0x00


	//----- nvinfo : EIATTR_KPARAM_INFO
	.align		4
.L_15:
        /*0028*/ 	.byte	0x04, 0x17
        /*002a*/ 	.short	(.L_17 - .L_16)
.L_16:
        /*002c*/ 	.word	0x00000000
        /*0030*/ 	.short	0x0006
        /*0032*/ 	.short	0x0030
        /*0034*/ 	.byte	0x00, 0xf4, 0x21, 0x00


	//----- nvinfo : EIATTR_KPARAM_INFO
	.align		4
.L_17:
        /*0038*/ 	.byte	0x04, 0x17
        /*003a*/ 	.short	(.L_19 - .L_18)
.L_18:
        /*003c*/ 	.word	0x00000000
        /*0040*/ 	.short	0x0005
        /*0042*/ 	.short	0x0028
        /*0044*/ 	.byte	0x00, 0xf4, 0x21, 0x00


	//----- nvinfo : EIATTR_KPARAM_INFO
	.align		4
.L_19:
        /*0048*/ 	.byte	0x04, 0x17
        /*004a*/ 	.short	(.L_21 - .L_20)
.L_20:
        /*004c*/ 	.word	0x00000000
        /*0050*/ 	.short	0x0004
        /*0052*/ 	.short	0x0020
        /*0054*/ 	.byte	0x00, 0xf4, 0x21, 0x00


	//----- nvinfo : EIATTR_KPARAM_INFO
	.align		4
.L_21:
        /*0058*/ 	.byte	0x04, 0x17
        /*005a*/ 	.short	(.L_23 - .L_22)
.L_22:
        /*005c*/ 	.word	0x00000000
        /*0060*/ 	.short	0x0003
        /*0062*/ 	.short	0x0018
        /*0064*/ 	.byte	0x00, 0xf4, 0x21, 0x00


	//----- nvinfo : EIATTR_KPARAM_INFO
	.align		4
.L_23:
        /*0068*/ 	.byte	0x04, 0x17
        /*006a*/ 	.short	(.L_25 - .L_24)
.L_24:
        /*006c*/ 	.word	0x00000000
        /*0070*/ 	.short	0x0002
        /*0072*/ 	.short	0x0010
        /*0074*/ 	.byte	0x00, 0xf4, 0x21, 0x00


	//----- nvinfo : EIATTR_KPARAM_INFO
	.align		4
.L_25:
        /*0078*/ 	.byte	0x04, 0x17
        /*007a*/ 	.short	(.L_27 - .L_26)
.L_26:
        /*007c*/ 	.word	0x00000000
        /*0080*/ 	.short	0x0001
        /*0082*/ 	.short	0x0008
        /*0084*/ 	.byte	0x00, 0xf4, 0x21, 0x00


	//----- nvinfo : EIATTR_KPARAM_INFO
	.align		4
.L_27:
        /*0088*/ 	.byte	0x04, 0x17
        /*008a*/ 	.short	(.L_29 - .L_28)
.L_28:
        /*008c*/ 	.word	0x00000000
        /*0090*/ 	.short	0x0000
        /*0092*/ 	.short	0x0000
        /*0094*/ 	.byte	0x00, 0xf4, 0x21, 0x00


	//----- nvinfo : EIATTR_SPARSE_MMA_MASK
	.align		4
.L_29:
        /*0098*/ 	.byte	0x03, 0x50
        /*009a*/ 	.short	0x0000


	//----- nvinfo : EIATTR_MAXREG_COUNT
	.align		4
        /*009c*/ 	.byte	0x03, 0x1b
        /*009e*/ 	.short	0x00ff


	//----- nvinfo : EIATTR_EXIT_INSTR_OFFSETS
	.align		4
        /*00a0*/ 	.byte	0x04, 0x1c
        /*00a2*/ 	.short	(.L_31 - .L_30)


	//   ....[0]....
.L_30:
        /*00a4*/ 	.word	0x000008a0


	//   ....[1]....
        /*00a8*/ 	.word	0x000008c0


	//----- nvinfo : EIATTR_REQNTID
	.align		4
.L_31:
        /*00ac*/ 	.byte	0x04, 0x10
        /*00ae*/ 	.short	(.L_33 - .L_32)
.L_32:
        /*00b0*/ 	.word	0x00000080
        /*00b4*/ 	.word	0x00000001
        /*00b8*/ 	.word	0x00000001


	//----- nvinfo : EIATTR_CBANK_PARAM_SIZE
	.align		4
.L_33:
        /*00bc*/ 	.byte	0x03, 0x19
        /*00be*/ 	.short	0x0040


	//----- nvinfo : EIATTR_PARAM_CBANK
	.align		4
        /*00c0*/ 	.byte	0x04, 0x0a
        /*00c2*/ 	.short	(.L_35 - .L_34)
	.align		4
.L_34:
        /*00c4*/ 	.word	index@(.nv.constant0.triton_poi_fused__native_batch_norm_legit_no_training_convolution_relu_5)
        /*00c8*/ 	.short	0x0210
        /*00ca*/ 	.short	0x0040


	//----- nvinfo : EIATTR_SW_WAR
	.align		4
.L_35:
        /*00cc*/ 	.byte	0x04, 0x36
        /*00ce*/ 	.short	(.L_37 - .L_36)
.L_36:
        /*00d0*/ 	.word	0x00000008
.L_37:


//--------------------- .nv.callgraph             --------------------------
	.section	.nv.callgraph,"",@"SHT_CUDA_CALLGRAPH"
	.align	4
	.sectionentsize	8
	.align		4
        /*0000*/ 	.word	0x00000000
	.align		4
        /*0004*/ 	.word	0xffffffff
	.align		4
        /*0008*/ 	.word	0x00000000
	.align		4
        /*000c*/ 	.word	0xfffffffe
	.align		4
        /*0010*/ 	.word	0x00000000
	.align		4
        /*0014*/ 	.word	0xfffffffd
	.align		4
        /*0018*/ 	.word	0x00000000
	.align		4
        /*001c*/ 	.word	0xfffffffc


//--------------------- .nv.constant4             --------------------------
	.section	.nv.constant4,"a",@progbits
	.align	8
	.align		8
.nv.constant4:
        /*0000*/ 	.dword	_$_str
	.align		8
        /*0008*/ 	.dword	_$_str_$_2


//--------------------- .text.triton_poi_fused__native_batch_norm_legit_no_training_convolution_relu_5 --------------------------
	.section	.text.triton_poi_fused__native_batch_norm_legit_no_training_convolution_relu_5,"ax",@progbits
	.sectionflags	@"SHF_BARRIERS=1"
	.align	128
        .global         triton_poi_fused__native_batch_norm_legit_no_training_convolution_relu_5
        .type           triton_poi_fused__native_batch_norm_legit_no_training_convolution_relu_5,@function
        .size           triton_poi_fused__native_batch_norm_legit_no_training_convolution_relu_5,(.L_x_1 - triton_poi_fused__native_batch_norm_legit_no_training_convolution_relu_5)
        .other          triton_poi_fused__native_batch_norm_legit_no_training_convolution_relu_5,@"STO_CUDA_ENTRY STV_DEFAULT"
triton_poi_fused__native_batch_norm_legit_no_training_convolution_relu_5:
.text.triton_poi_fused__native_batch_norm_legit_no_training_convolution_relu_5:
[----:B------:R-:W0:Y:S01]  /*0000*/  LDC R1, c[0x0][0x28] ;  /* 0x00000a00ff017b82 */ /* 0x000e220000000800 */
[----:B------:R-:W1:Y:S07]  /*0010*/  S2R R3, SR_CTAID.Y ;  /* 0x0000000000037919 */ /* 0x000e6e0000002600 */
[----:B------:R-:W2:Y:S01]  /*0020*/  LDC.64 R4, c[0x0][0x220] ;  /* 0x00008800ff047b82 */ /* 0x000ea20000000a00 */
[----:B------:R-:W-:Y:S01]  /*0030*/  ULDC.64 UR6, c[0x0][0x208] ;  /* 0x0000820000067ab9 */ /* 0x000fe20000000a00 */
[----:B------:R-:W3:Y:S01]  /*0040*/  S2R R0, SR_TID.X ;  /* 0x0000000000007919 */ /* 0x000ee20000002100 */
[----:B------:R-:W4:Y:S05]  /*0050*/  S2R R8, SR_CTAID.X ;  /* 0x0000000000087919 */ /* 0x000f2a0000002500 */
[----:B------:R-:W5:Y:S08]  /*0060*/  LDC.64 R14, c[0x0][0x218] ;  /* 0x00008600ff0e7b82 */ /* 0x000f700000000a00 */
[----:B------:R-:W4:Y:S08]  /*0070*/  LDC.64 R12, c[0x0][0x210] ;  /* 0x00008400ff0c7b82 */ /* 0x000f300000000a00 */
[----:B------:R-:W4:Y:S01]  /*0080*/  LDC.64 R18, c[0x0][0x228] ;  /* 0x00008a00ff127b82 */ /* 0x000f220000000a00 */
[----:B-1----:R-:W-:Y:S01]  /*0090*/  IMAD.SHL.U32 R2, R3, 0x8, RZ ;  /* 0x0000000803027824 */ /* 0x002fe200078e00ff */
[----:B------:R-:W-:-:S06]  /*00a0*/  SHF.R.S32.HI R6, RZ, 0x1c, R3 ;  /* 0x0000001cff067819 */ /* 0x000fcc0000011403 */
[----:B------:R-:W1:Y:S01]  /*00b0*/  LDC.64 R20, c[0x0][0x230] ;  /* 0x00008c00ff147b82 */ /* 0x000e620000000a00 */
[----:B---3--:R-:W-:Y:S02]  /*00c0*/  LOP3.LUT R3, R0, 0x1, RZ, 0xc0, !PT ;  /* 0x0000000100037812 */ /* 0x008fe400078ec0ff */
[----:B------:R-:W-:-:S03]  /*00d0*/  SGXT R6, R6, 0x1 ;  /* 0x000000010606781a */ /* 0x000fc60000000200 */
[----:B------:R-:W-:-:S05]  /*00e0*/  IMAD R3, R3, 0x4, R2 ;  /* 0x0000000403037824 */ /* 0x000fca00078e0202 */
[----:B------:R-:W-:-:S04]  /*00f0*/  LEA.HI R9, R6, R3, RZ, 0x8 ;  /* 0x0000000306097211 */ /* 0x000fc800078f40ff */
[----:B------:R-:W-:-:S05]  /*0100*/  LOP3.LUT R16, R9, 0xffffff00, RZ, 0xc0, !PT ;  /* 0xffffff0009107812 */ /* 0x000fca00078ec0ff */
[----:B------:R-:W-:-:S04]  /*0110*/  IMAD.IADD R16, R3, 0x1, -R16 ;  /* 0x0000000103107824 */ /* 0x000fc800078e0a10 */
[----:B--2---:R-:W-:-:S06]  /*0120*/  IMAD.WIDE R4, R16, 0x4, R4 ;  /* 0x0000000410047825 */ /* 0x004fcc00078e0204 */
[----:B------:R-:W2:Y:S01]  /*0130*/  LDG.E.EL.128 R4, desc[UR6][R4.64] ;  /* 0x0000000604047981 */ /* 0x000ea2000c2e1d00 */
[----:B------:R-:W-:Y:S01]  /*0140*/  SHF.R.U32.HI R10, RZ, 0x1, R0 ;  /* 0x00000001ff0a7819 */ /* 0x000fe20000011600 */
[----:B-----5:R-:W-:Y:S01]  /*0150*/  IMAD.WIDE R14, R16, 0x4, R14 ;  /* 0x00000004100e7825 */ /* 0x020fe200078e020e */
[----:B----4-:R-:W-:Y:S02]  /*0160*/  SHF.L.U32 R3, R8, 0x6, RZ ;  /* 0x0000000608037819 */ /* 0x010fe400000006ff */
[----:B------:R-:W-:Y:S01]  /*0170*/  SGXT.U32 R8, R10, 0x6 ;  /* 0x000000060a08781a */ /* 0x000fe20000000000 */
[----:B------:R-:W-:-:S03]  /*0180*/  IMAD.SHL.U32 R10, R9, 0x40, RZ ;  /* 0x00000040090a7824 */ /* 0x000fc600078e00ff */
[----:B------:R-:W-:Y:S02]  /*0190*/  LOP3.LUT R9, R3, R8, RZ, 0xfc, !PT ;  /* 0x0000000803097212 */ /* 0x000fe400078efcff */
[----:B------:R-:W-:Y:S02]  /*01a0*/  LOP3.LUT R11, R10, 0xffffc000, RZ, 0xc0, !PT ;  /* 0xffffc0000a0b7812 */ /* 0x000fe400078ec0ff */
[C---:B------:R-:W-:Y:S01]  /*01b0*/  ISETP.GE.AND P0, PT, R9.reuse, 0x40, PT ;  /* 0x000000400900780c */ /* 0x040fe20003f06270 */
[----:B------:R-:W-:Y:S01]  /*01c0*/  IMAD R24, R9, 0x100, R16 ;  /* 0x0000010009187824 */ /* 0x000fe200078e0210 */
[----:B------:R-:W-:-:S04]  /*01d0*/  CS2R R8, SRZ ;  /* 0x0000000000087805 */ /* 0x000fc8000001ff00 */
[----:B------:R-:W-:Y:S02]  /*01e0*/  IADD3 R24, R24, R11, RZ ;  /* 0x0000000b18187210 */ /* 0x000fe40007ffe0ff */
[----:B------:R-:W-:-:S03]  /*01f0*/  CS2R R10, SRZ ;  /* 0x00000000000a7805 */ /* 0x000fc6000001ff00 */
[----:B0-----:R-:W-:Y:S02]  /*0200*/  IMAD.WIDE R26, R24, 0x4, R12 ;  /* 0x00000004181a7825 */ /* 0x001fe400078e020c */
[----:B------:R-:W3:Y:S04]  /*0210*/  LDG.E.EL.128 R12, desc[UR6][R14.64] ;  /* 0x000000060e0c7981 */ /* 0x000ee8000c2e1d00 */
[----:B------:R0:W3:Y:S01]  /*0220*/  @!P0 LDG.E.EL.128 R8, desc[UR6][R26.64] ;  /* 0x000000061a088981 */ /* 0x0000e2000c2e1d00 */
[----:B------:R-:W-:-:S04]  /*0230*/  IMAD.WIDE R18, R16, 0x4, R18 ;  /* 0x0000000410127825 */ /* 0x000fc800078e0212 */
[----:B-1----:R-:W-:Y:S02]  /*0240*/  IMAD.WIDE R20, R16, 0x4, R20 ;  /* 0x0000000410147825 */ /* 0x002fe400078e0214 */
[----:B------:R-:W4:Y:S04]  /*0250*/  LDG.E.EL.128 R16, desc[UR6][R18.64] ;  /* 0x0000000612107981 */ /* 0x000f28000c2e1d00 */
[----:B------:R-:W4:Y:S01]  /*0260*/  LDG.E.EL.128 R20, desc[UR6][R20.64] ;  /* 0x0000000614147981 */ /* 0x000f22000c2e1d00 */
[----:B------:R-:W1:Y:S01]  /*0270*/  S2UR UR5, SR_CgaCtaId ;  /* 0x00000000000579c3 */ /* 0x000e620000008800 */
[----:B------:R-:W-:Y:S02]  /*0280*/  UMOV UR4, 0x400 ;  /* 0x0000040000047882 */ /* 0x000fe40000000000 */
[----:B-1----:R-:W-:Y:S01]  /*0290*/  UPRMT UR4, UR5, 0x654, UR4 ;  /* 0x0000065405047896 */ /* 0x002fe20008000004 */
[----:B--2---:R-:W-:Y:S01]  /*02a0*/  FADD R25, R4, 9.9999997473787516356e-06 ;  /* 0x3727c5ac04197421 */ /* 0x004fe20000000000 */
[----:B------:R-:W-:Y:S01]  /*02b0*/  FADD R5, R5, 9.9999997473787516356e-06 ;  /* 0x3727c5ac05057421 */ /* 0x000fe20000000000 */
[----:B------:R-:W-:Y:S01]  /*02c0*/  FADD R6, R6, 9.9999997473787516356e-06 ;  /* 0x3727c5ac06067421 */ /* 0x000fe20000000000 */
[----:B------:R-:W-:Y:S01]  /*02d0*/  FADD R4, R7, 9.9999997473787516356e-06 ;  /* 0x3727c5ac07047421 */ /* 0x000fe20000000000 */
[----:B------:R-:W-:-:S02]  /*02e0*/  IMAD.MOV.U32 R7, RZ, RZ, 0x3e800000 ;  /* 0x3e800000ff077424 */ /* 0x000fc400078e00ff */
[----:B------:R-:W1:Y:S08]  /*02f0*/  MUFU.SQRT R25, R25 ;  /* 0x0000001900197308 */ /* 0x000e700000002000 */
[----:B------:R-:W2:Y:S01]  /*0300*/  MUFU.SQRT R5, R5 ;  /* 0x0000000500057308 */ /* 0x000ea20000002000 */
[----:B-1----:R-:W-:-:S07]  /*0310*/  FSETP.GT.AND P6, PT, R25, 8.50705917302346158658e+37, PT ;  /* 0x7e8000001900780b */ /* 0x002fce0003fc4000 */
[----:B------:R-:W1:Y:S01]  /*0320*/  MUFU.SQRT R6, R6 ;  /* 0x0000000600067308 */ /* 0x000e620000002000 */
[----:B------:R-:W-:Y:S02]  /*0330*/  FSETP.GEU.AND P3, PT, R25, 1.175494350822287508e-38, PT ;  /* 0x008000001900780b */ /* 0x000fe40003f6e000 */
[----:B0-----:R-:W-:Y:S02]  /*0340*/  FSEL R26, R7, 1, P6 ;  /* 0x3f800000071a7808 */ /* 0x001fe40003000000 */
[----:B--2---:R-:W-:-:S03]  /*0350*/  FSETP.GT.AND P1, PT, R5, 8.50705917302346158658e+37, PT ;  /* 0x7e8000000500780b */ /* 0x004fc60003f24000 */
[----:B------:R-:W0:Y:S01]  /*0360*/  MUFU.SQRT R4, R4 ;  /* 0x0000000400047308 */ /* 0x000e220000002000 */
[----:B------:R-:W-:Y:S01]  /*0370*/  FSETP.GEU.AND P2, PT, R5, 1.175494350822287508e-38, PT ;  /* 0x008000000500780b */ /* 0x000fe20003f4e000 */
[----:B---3--:R-:W-:Y:S01]  /*0380*/  FADD R9, -R13, R9 ;  /* 0x000000090d097221 */ /* 0x008fe20000000100 */
[----:B------:R-:W-:Y:S01]  /*0390*/  LOP3.LUT R13, R0, 0x1, RZ, 0xc0, !PT ;  /* 0x00000001000d7812 */ /* 0x000fe200078ec0ff */
[----:B------:R-:W-:Y:S01]  /*03a0*/  @P6 FMUL R25, R25, 0.25 ;  /* 0x3e80000019196820 */ /* 0x000fe20000400000 */
[----:B------:R-:W-:Y:S01]  /*03b0*/  FADD R10, -R14, R10 ;  /* 0x0000000a0e0a7221 */ /* 0x000fe20000000100 */
[----:B------:R-:W-:Y:S01]  /*03c0*/  @!P3 FMUL R26, R26, 16777216 ;  /* 0x4b8000001a1ab820 */ /* 0x000fe20000400000 */
[C---:B-1----:R-:W-:Y:S01]  /*03d0*/  FSETP.GT.AND P4, PT, R6.reuse, 8.50705917302346158658e+37, PT ;  /* 0x7e8000000600780b */ /* 0x042fe20003f84000 */
[----:B------:R-:W-:Y:S01]  /*03e0*/  @!P3 FMUL R25, R25, 16777216 ;  /* 0x4b8000001919b820 */ /* 0x000fe20000400000 */
[----:B------:R-:W-:Y:S01]  /*03f0*/  FSETP.GEU.AND P5, PT, R6, 1.175494350822287508e-38, PT ;  /* 0x008000000600780b */ /* 0x000fe20003fae000 */
[----:B------:R-:W-:Y:S01]  /*0400*/  FADD R8, -R12, R8 ;  /* 0x000000080c087221 */ /* 0x000fe20000000100 */
[----:B------:R-:W-:Y:S01]  /*0410*/  SHF.R.U32.HI R14, RZ, 0x1, R0 ;  /* 0x00000001ff0e7819 */ /* 0x000fe20000011600 */
[----:B------:R-:W-:Y:S01]  /*0420*/  @P1 FMUL R5, R5, 0.25 ;  /* 0x3e80000005051820 */ /* 0x000fe20000400000 */
[----:B------:R-:W-:Y:S01]  /*0430*/  IMAD.SHL.U32 R12, R13, 0x100, RZ ;  /* 0x000001000d0c7824 */ /* 0x000fe200078e00ff */
[----:B------:R-:W1:Y:S01]  /*0440*/  MUFU.RCP R25, R25 ;  /* 0x0000001900197308 */ /* 0x000e620000001000 */
[C---:B0-----:R-:W-:Y:S01]  /*0450*/  FSETP.GT.AND P6, PT, R4.reuse, 8.50705917302346158658e+37, PT ;  /* 0x7e8000000400780b */ /* 0x041fe20003fc4000 */
[----:B------:R-:W-:Y:S01]  /*0460*/  @!P2 FMUL R5, R5, 16777216 ;  /* 0x4b8000000505a820 */ /* 0x000fe20000400000 */
[----:B------:R-:W-:Y:S01]  /*0470*/  FSETP.GEU.AND P3, PT, R4, 1.175494350822287508e-38, PT ;  /* 0x008000000400780b */ /* 0x000fe20003f6e000 */
[----:B------:R-:W-:Y:S01]  /*0480*/  FADD R11, -R15, R11 ;  /* 0x0000000b0f0b7221 */ /* 0x000fe20000000100 */
[----:B------:R-:W-:Y:S01]  /*0490*/  SGXT.U32 R14, R14, 0x6 ;  /* 0x000000060e0e781a */ /* 0x000fe20000000000 */
[----:B------:R-:W-:Y:S01]  /*04a0*/  @P4 FMUL R6, R6, 0.25 ;  /* 0x3e80000006064820 */ /* 0x000fe20000400000 */
[----:B------:R-:W-:Y:S01]  /*04b0*/  LEA.HI R27, R12, UR4, RZ, 0x1c ;  /* 0x000000040c1b7c11 */ /* 0x000fe2000f8fe0ff */
[----:B------:R-:W0:Y:S01]  /*04c0*/  MUFU.RCP R5, R5 ;  /* 0x0000000500057308 */ /* 0x000e220000001000 */
[----:B------:R-:W-:Y:S01]  /*04d0*/  PRMT R14, R14, 0x6540, R13 ;  /* 0x000065400e0e7816 */ /* 0x000fe2000000000d */
[----:B------:R-:W-:Y:S01]  /*04e0*/  @!P5 FMUL R6, R6, 16777216 ;  /* 0x4b8000000606d820 */ /* 0x000fe20000400000 */
[----:B------:R-:W-:-:S02]  /*04f0*/  LEA R13, R13, UR4, 0x4 ;  /* 0x000000040d0d7c11 */ /* 0x000fc4000f8e20ff */
[C---:B------:R-:W-:Y:S01]  /*0500*/  FSEL R15, R7.reuse, 1, P4 ;  /* 0x3f800000070f7808 */ /* 0x040fe20002000000 */
[----:B------:R-:W-:Y:S01]  /*0510*/  @P6 FMUL R4, R4, 0.25 ;  /* 0x3e80000004046820 */ /* 0x000fe20000400000 */
[C---:B------:R-:W-:Y:S01]  /*0520*/  LEA R13, R14.reuse, R13, 0x2 ;  /* 0x0000000d0e0d7211 */ /* 0x040fe200078e10ff */
[----:B------:R-:W2:Y:S01]  /*0530*/  MUFU.RCP R6, R6 ;  /* 0x0000000600067308 */ /* 0x000ea20000001000 */
[----:B------:R-:W-:Y:S02]  /*0540*/  IMAD R12, R14, 0x4, R27 ;  /* 0x000000040e0c7824 */ /* 0x000fe400078e021b */
[----:B------:R-:W-:Y:S01]  /*0550*/  @!P3 FMUL R4, R4, 16777216 ;  /* 0x4b8000000404b820 */ /* 0x000fe20000400000 */
[----:B------:R-:W-:Y:S01]  /*0560*/  FSEL R14, R7, 1, P1 ;  /* 0x3f800000070e7808 */ /* 0x000fe20000800000 */
[----:B------:R-:W-:Y:S01]  /*0570*/  @!P5 FMUL R15, R15, 16777216 ;  /* 0x4b8000000f0fd820 */ /* 0x000fe20000400000 */
[----:B------:R-:W-:Y:S01]  /*0580*/  FSEL R7, R7, 1, P6 ;  /* 0x3f80000007077808 */ /* 0x000fe20003000000 */
[----:B-1----:R-:W-:-:S02]  /*0590*/  FMUL R25, R25, R26 ;  /* 0x0000001a19197220 */ /* 0x002fc40000400000 */
[----:B------:R-:W1:Y:S01]  /*05a0*/  MUFU.RCP R4, R4 ;  /* 0x0000000400047308 */ /* 0x000e620000001000 */
[----:B------:R-:W-:Y:S01]  /*05b0*/  @!P2 FMUL R14, R14, 16777216 ;  /* 0x4b8000000e0ea820 */ /* 0x000fe20000400000 */
[----:B------:R-:W-:Y:S01]  /*05c0*/  @!P3 FMUL R7, R7, 16777216 ;  /* 0x4b8000000707b820 */ /* 0x000fe20000400000 */
[----:B------:R-:W-:Y:S02]  /*05d0*/  FMUL R25, R25, R8 ;  /* 0x0000000819197220 */ /* 0x000fe40000400000 */
[----:B0-----:R-:W-:Y:S01]  /*05e0*/  FMUL R14, R5, R14 ;  /* 0x0000000e050e7220 */ /* 0x001fe20000400000 */
[----:B------:R-:W-:Y:S01]  /*05f0*/  SHF.R.U32.HI R5, RZ, 0x2, R0 ;  /* 0x00000002ff057819 */ /* 0x000fe20000011600 */
[----:B--2---:R-:W-:Y:S01]  /*0600*/  FMUL R15, R6, R15 ;  /* 0x0000000f060f7220 */ /* 0x004fe20000400000 */
[----:B----4-:R-:W-:Y:S01]  /*0610*/  FFMA R16, R16, R25, R20 ;  /* 0x0000001910107223 */ /* 0x010fe20000000014 */
[----:B------:R-:W-:Y:S01]  /*0620*/  FMUL R14, R14, R9 ;  /* 0x000000090e0e7220 */ /* 0x000fe20000400000 */
[----:B------:R-:W-:-:S02]  /*0630*/  IMAD.SHL.U32 R6, R0, 0x10, RZ ;  /* 0x0000001000067824 */ /* 0x000fc400078e00ff */
[----:B------:R-:W-:Y:S01]  /*0640*/  FMUL R15, R15, R10 ;  /* 0x0000000a0f0f7220 */ /* 0x000fe20000400000 */
[----:B------:R-:W-:Y:S01]  /*0650*/  LOP3.LUT R8, R5, 0x1c, RZ, 0xc0, !PT ;  /* 0x0000001c05087812 */ /* 0x000fe200078ec0ff */
[----:B------:R-:W-:Y:S01]  /*0660*/  FFMA R14, R17, R14, R21 ;  /* 0x0000000e110e7223 */ /* 0x000fe20000000015 */
[----:B------:R-:W-:Y:S01]  /*0670*/  FSETP.GEU.AND P4, PT, R16, RZ, PT ;  /* 0x000000ff1000720b */ /* 0x000fe20003f8e000 */
[----:B-1----:R-:W-:Y:S01]  /*0680*/  FMUL R4, R4, R7 ;  /* 0x0000000704047220 */ /* 0x002fe20000400000 */
[----:B------:R-:W-:Y:S01]  /*0690*/  FFMA R15, R18, R15, R22 ;  /* 0x0000000f120f7223 */ /* 0x000fe20000000016 */
[----:B------:R-:W-:Y:S02]  /*06a0*/  LOP3.LUT R9, R6, 0x7f0, RZ, 0xc0, !PT ;  /* 0x000007f006097812 */ /* 0x000fe400078ec0ff */
[----:B------:R-:W-:Y:S01]  /*06b0*/  FMUL R4, R4, R11 ;  /* 0x0000000b04047220 */ /* 0x000fe20000400000 */
[----:B------:R-:W-:Y:S02]  /*06c0*/  FSETP.GEU.AND P3, PT, R14, RZ, PT ;  /* 0x000000ff0e00720b */ /* 0x000fe40003f6e000 */
[----:B------:R-:W-:Y:S01]  /*06d0*/  FSETP.GEU.AND P2, PT, R15, RZ, PT ;  /* 0x000000ff0f00720b */ /* 0x000fe20003f4e000 */
[----:B------:R-:W-:Y:S01]  /*06e0*/  FFMA R19, R19, R4, R23 ;  /* 0x0000000413137223 */ /* 0x000fe20000000017 */
[----:B------:R-:W-:-:S02]  /*06f0*/  FSEL R4, R16, RZ, P4 ;  /* 0x000000ff10047208 */ /* 0x000fc40002000000 */
[----:B------:R-:W-:Y:S01]  /*0700*/  FSEL R6, R15, RZ, P2 ;  /* 0x000000ff0f067208 */ /* 0x000fe20001000000 */
[----:B------:R-:W0:Y:S01]  /*0710*/  LDC.64 R16, c[0x0][0x238] ;  /* 0x00008e00ff107b82 */ /* 0x000e220000000a00 */
[C---:B------:R-:W-:Y:S01]  /*0720*/  FSETP.GEU.AND P1, PT, R19.reuse, RZ, PT ;  /* 0x000000ff1300720b */ /* 0x040fe20003f2e000 */
[----:B------:R1:W-:Y:S01]  /*0730*/  STS [R13], R4 ;  /* 0x000000040d007388 */ /* 0x0003e20000000800 */
[----:B------:R-:W-:Y:S02]  /*0740*/  FSEL R5, R14, RZ, P3 ;  /* 0x000000ff0e057208 */ /* 0x000fe40001800000 */
[----:B------:R-:W-:Y:S01]  /*0750*/  FSEL R7, R19, RZ, P1 ;  /* 0x000000ff13077208 */ /* 0x000fe20000800000 */
[----:B------:R-:W-:Y:S01]  /*0760*/  STS [R12+0x208], R6 ;  /* 0x000208060c007388 */ /* 0x000fe20000000800 */
[----:B------:R-:W-:Y:S01]  /*0770*/  IADD3 R18, R9, UR4, R8 ;  /* 0x0000000409127c10 */ /* 0x000fe2000fffe008 */
[----:B------:R-:W2:Y:S02]  /*0780*/  LDC.64 R14, c[0x0][0x240] ;  /* 0x00009000ff0e7b82 */ /* 0x000ea40000000a00 */
[----:B------:R-:W-:Y:S01]  /*0790*/  STS [R12+0x104], R5 ;  /* 0x000104050c007388 */ /* 0x000fe20000000800 */
[----:B-1----:R-:W-:-:S03]  /*07a0*/  SHF.R.U32.HI R13, RZ, 0x4, R0 ;  /* 0x00000004ff0d7819 */ /* 0x002fc60000011600 */
[----:B------:R-:W-:Y:S01]  /*07b0*/  STS [R12+0x30c], R7 ;  /* 0x00030c070c007388 */ /* 0x000fe20000000800 */
[----:B------:R-:W-:Y:S02]  /*07c0*/  SHF.L.U32 R0, R0, 0x2, RZ ;  /* 0x0000000200007819 */ /* 0x000fe400000006ff */
[----:B------:R-:W-:Y:S01]  /*07d0*/  SGXT.U32 R13, R13, 0x3 ;  /* 0x000000030d0d781a */ /* 0x000fe20000000000 */
[----:B------:R-:W-:Y:S01]  /*07e0*/  BAR.SYNC.DEFER_BLOCKING 0x0 ;  /* 0x0000000000007b1d */ /* 0x000fe20000010000 */
[----:B------:R-:W-:Y:S02]  /*07f0*/  LOP3.LUT R0, R3, 0x3c, R0, 0xf8, !PT ;  /* 0x0000003c03007812 */ /* 0x000fe400078ef800 */
[----:B------:R-:W-:Y:S02]  /*0800*/  LOP3.LUT R13, R2, R13, RZ, 0xfc, !PT ;  /* 0x0000000d020d7212 */ /* 0x000fe400078efcff */
[----:B------:R-:W-:-:S03]  /*0810*/  ISETP.GE.AND P1, PT, R0, 0x40, PT ;  /* 0x000000400000780c */ /* 0x000fc60003f26270 */
[----:B------:R-:W-:-:S04]  /*0820*/  IMAD R13, R13, 0x40, R0 ;  /* 0x000000400d0d7824 */ /* 0x000fc800078e0200 */
[----:B0-----:R-:W-:-:S04]  /*0830*/  IMAD.WIDE R16, R13, 0x4, R16 ;  /* 0x000000040d107825 */ /* 0x001fc800078e0210 */
[----:B--2---:R-:W-:Y:S01]  /*0840*/  IMAD.WIDE R14, R24, 0x4, R14 ;  /* 0x00000004180e7825 */ /* 0x004fe200078e020e */
[----:B------:R-:W-:Y:S04]  /*0850*/  LDS R8, [R18] ;  /* 0x0000000012087984 */ /* 0x000fe80000000800 */
[----:B------:R-:W-:Y:S04]  /*0860*/  LDS R9, [R18+0x4] ;  /* 0x0000040012097984 */ /* 0x000fe80000000800 */
[----:B------:R-:W-:Y:S04]  /*0870*/  LDS R10, [R18+0x8] ;  /* 0x00000800120a7984 */ /* 0x000fe80000000800 */
[----:B------:R-:W0:Y:S04]  /*0880*/  LDS R11, [R18+0xc] ;  /* 0x00000c00120b7984 */ /* 0x000e280000000800 */
[----:B0-----:R0:W-:Y:S02]  /*0890*/  @!P1 STG.E.128 desc[UR6][R16.64], R8 ;  /* 0x0000000810009986 */ /* 0x0011e4000c101d06 */
[----:B0-----:R-:W-:Y:S05]  /*08a0*/  @P0 EXIT ;  /* 0x000000000000094d */ /* 0x001fea0003800000 */
[----:B------:R-:W-:Y:S01]  /*08b0*/  STG.E.128 desc[UR6][R14.64], R4 ;  /* 0x000000040e007986 */ /* 0x000fe2000c101d06 */
[----:B------:R-:W-:Y:S05]  /*08c0*/  EXIT ;  /* 0x000000000000794d */ /* 0x000fea0003800000 */
.L_x_0:
[----:B------:R-:W-:-:S00]  /*08d0*/  BRA `(.L_x_0) ;  /* 0xfffffffc00fc7947 */ /* 0x000fc0000383ffff */
[----:B------:R-:W-:-:S00]  /*08e0*/  NOP ;  /* 0x0000000000007918 */ /* 0x000fc00000000000 */
        /* <DEDUP_REMOVED lines=9> */
.L_x_1:


//--------------------- .nv.global.init           --------------------------
	.section	.nv.global.init,"aw",@progbits
.nv.global.init:
	.type		_$_str,@object
	.size		_$_str,(_$_str_$_2 - _$_str)
_$_str:
        /*0000*/ 	.byte	0x5f, 0x5f, 0x43, 0x55, 0x44, 0x41, 0x5f, 0x46, 0x54, 0x5a, 0x00
	.type		_$_str_$_2,@object
	.size		_$_str_$_2,(.L_1 - _$_str_$_2)
_$_str_$_2:
        /*000b*/ 	.byte	0x5f, 0x5f, 0x43, 0x55, 0x44, 0x41, 0x5f, 0x50, 0x52, 0x45, 0x43, 0x5f, 0x53, 0x51, 0x52, 0x54
        /*001b*/ 	.byte	0x00
.L_1:


//--------------------- .nv.shared.triton_poi_fused__native_batch_norm_legit_no_training_convolution_relu_5 --------------------------
	.section	.nv.shared.triton_poi_fused__native_batch_norm_legit_no_training_convolution_relu_5,"aw",@nobits
	.sectionflags	@""
	.align	16
	.zero		1024


//--------------------- .nv.constant0.triton_poi_fused__native_batch_norm_legit_no_training_convolution_relu_5 --------------------------
	.section	.nv.constant0.triton_poi_fused__native_batch_norm_legit_no_training_convolution_relu_5,"a",@progbits
	.sectionflags	@""
	.align	4
.nv.constant0.triton_poi_fused__native_batch_norm_legit_no_training_convolution_relu_5:
	.zero		592
